//
// Generated by NVIDIA NVVM Compiler
//
// Compiler Build ID: CL-36424714
// Cuda compilation tools, release 13.0, V13.0.88
// Based on NVVM 20.0.0
//

.version 9.0
.target sm_100
.address_size 64

	// .globl	_ZN3cub18CUB_300001_SM_10006detail11EmptyKernelIvEEvv
.global .align 1 .b8 _ZN40_INTERNAL_9e548e31_4_k_cu_a54de31f_470364cuda3std3__45__cpo5beginE[1];
.global .align 1 .b8 _ZN40_INTERNAL_9e548e31_4_k_cu_a54de31f_470364cuda3std3__45__cpo3endE[1];
.global .align 1 .b8 _ZN40_INTERNAL_9e548e31_4_k_cu_a54de31f_470364cuda3std3__45__cpo6cbeginE[1];
.global .align 1 .b8 _ZN40_INTERNAL_9e548e31_4_k_cu_a54de31f_470364cuda3std3__45__cpo4cendE[1];
.global .align 1 .b8 _ZN40_INTERNAL_9e548e31_4_k_cu_a54de31f_470364cuda3std3__45__cpo6rbeginE[1];
.global .align 1 .b8 _ZN40_INTERNAL_9e548e31_4_k_cu_a54de31f_470364cuda3std3__45__cpo4rendE[1];
.global .align 1 .b8 _ZN40_INTERNAL_9e548e31_4_k_cu_a54de31f_470364cuda3std3__45__cpo7crbeginE[1];
.global .align 1 .b8 _ZN40_INTERNAL_9e548e31_4_k_cu_a54de31f_470364cuda3std3__45__cpo5crendE[1];
.global .align 1 .b8 _ZN40_INTERNAL_9e548e31_4_k_cu_a54de31f_470364cuda3std3__442_GLOBAL__N__9e548e31_4_k_cu_a54de31f_470366ignoreE[1];
.global .align 1 .b8 _ZN40_INTERNAL_9e548e31_4_k_cu_a54de31f_470364cuda3std3__419piecewise_constructE[1];
.global .align 1 .b8 _ZN40_INTERNAL_9e548e31_4_k_cu_a54de31f_470364cuda3std3__48in_placeE[1];
.global .align 1 .b8 _ZN40_INTERNAL_9e548e31_4_k_cu_a54de31f_470364cuda3std3__420unreachable_sentinelE[1];
.global .align 1 .b8 _ZN40_INTERNAL_9e548e31_4_k_cu_a54de31f_470364cuda3std3__47nulloptE[1];
.global .align 1 .b8 _ZN40_INTERNAL_9e548e31_4_k_cu_a54de31f_470364cuda3std3__48unexpectE[1];
.global .align 1 .b8 _ZN40_INTERNAL_9e548e31_4_k_cu_a54de31f_470364cuda3std6ranges3__45__cpo4swapE[1];
.global .align 1 .b8 _ZN40_INTERNAL_9e548e31_4_k_cu_a54de31f_470364cuda3std6ranges3__45__cpo9iter_moveE[1];
.global .align 1 .b8 _ZN40_INTERNAL_9e548e31_4_k_cu_a54de31f_470364cuda3std6ranges3__45__cpo5beginE[1];
.global .align 1 .b8 _ZN40_INTERNAL_9e548e31_4_k_cu_a54de31f_470364cuda3std6ranges3__45__cpo3endE[1];
.global .align 1 .b8 _ZN40_INTERNAL_9e548e31_4_k_cu_a54de31f_470364cuda3std6ranges3__45__cpo6cbeginE[1];
.global .align 1 .b8 _ZN40_INTERNAL_9e548e31_4_k_cu_a54de31f_470364cuda3std6ranges3__45__cpo4cendE[1];
.global .align 1 .b8 _ZN40_INTERNAL_9e548e31_4_k_cu_a54de31f_470364cuda3std6ranges3__45__cpo7advanceE[1];
.global .align 1 .b8 _ZN40_INTERNAL_9e548e31_4_k_cu_a54de31f_470364cuda3std6ranges3__45__cpo9iter_swapE[1];
.global .align 1 .b8 _ZN40_INTERNAL_9e548e31_4_k_cu_a54de31f_470364cuda3std6ranges3__45__cpo4nextE[1];
.global .align 1 .b8 _ZN40_INTERNAL_9e548e31_4_k_cu_a54de31f_470364cuda3std6ranges3__45__cpo4prevE[1];
.global .align 1 .b8 _ZN40_INTERNAL_9e548e31_4_k_cu_a54de31f_470364cuda3std6ranges3__45__cpo4dataE[1];
.global .align 1 .b8 _ZN40_INTERNAL_9e548e31_4_k_cu_a54de31f_470364cuda3std6ranges3__45__cpo5cdataE[1];
.global .align 1 .b8 _ZN40_INTERNAL_9e548e31_4_k_cu_a54de31f_470364cuda3std6ranges3__45__cpo4sizeE[1];
.global .align 1 .b8 _ZN40_INTERNAL_9e548e31_4_k_cu_a54de31f_470364cuda3std6ranges3__45__cpo5ssizeE[1];
.global .align 1 .b8 _ZN40_INTERNAL_9e548e31_4_k_cu_a54de31f_470364cuda3std6ranges3__45__cpo8distanceE[1];
.global .align 1 .b8 _ZN40_INTERNAL_9e548e31_4_k_cu_a54de31f_470366thrust24THRUST_300001_SM_1000_NS8cuda_cub3parE[1];
.global .align 1 .b8 _ZN40_INTERNAL_9e548e31_4_k_cu_a54de31f_470366thrust24THRUST_300001_SM_1000_NS8cuda_cub10par_nosyncE[1];
.global .align 1 .b8 _ZN40_INTERNAL_9e548e31_4_k_cu_a54de31f_470366thrust24THRUST_300001_SM_1000_NS6system6detail10sequential3seqE[1];
.global .align 1 .b8 _ZN40_INTERNAL_9e548e31_4_k_cu_a54de31f_470366thrust24THRUST_300001_SM_1000_NS12placeholders2_1E[1];
.global .align 1 .b8 _ZN40_INTERNAL_9e548e31_4_k_cu_a54de31f_470366thrust24THRUST_300001_SM_1000_NS12placeholders2_2E[1];
.global .align 1 .b8 _ZN40_INTERNAL_9e548e31_4_k_cu_a54de31f_470366thrust24THRUST_300001_SM_1000_NS12placeholders2_3E[1];
.global .align 1 .b8 _ZN40_INTERNAL_9e548e31_4_k_cu_a54de31f_470366thrust24THRUST_300001_SM_1000_NS12placeholders2_4E[1];
.global .align 1 .b8 _ZN40_INTERNAL_9e548e31_4_k_cu_a54de31f_470366thrust24THRUST_300001_SM_1000_NS12placeholders2_5E[1];
.global .align 1 .b8 _ZN40_INTERNAL_9e548e31_4_k_cu_a54de31f_470366thrust24THRUST_300001_SM_1000_NS12placeholders2_6E[1];
.global .align 1 .b8 _ZN40_INTERNAL_9e548e31_4_k_cu_a54de31f_470366thrust24THRUST_300001_SM_1000_NS12placeholders2_7E[1];
.global .align 1 .b8 _ZN40_INTERNAL_9e548e31_4_k_cu_a54de31f_470366thrust24THRUST_300001_SM_1000_NS12placeholders2_8E[1];
.global .align 1 .b8 _ZN40_INTERNAL_9e548e31_4_k_cu_a54de31f_470366thrust24THRUST_300001_SM_1000_NS12placeholders2_9E[1];
.global .align 1 .b8 _ZN40_INTERNAL_9e548e31_4_k_cu_a54de31f_470366thrust24THRUST_300001_SM_1000_NS12placeholders3_10E[1];
.global .align 1 .b8 _ZN40_INTERNAL_9e548e31_4_k_cu_a54de31f_470366thrust24THRUST_300001_SM_1000_NS3seqE[1];

.visible .entry _ZN3cub18CUB_300001_SM_10006detail11EmptyKernelIvEEvv()
{


	ret;

}


// ===== COMPILED SASS (sm_100) =====

	.target	sm_100

	.elftype	@"ET_EXEC"


//--------------------- .note.nv.tkinfo           --------------------------
	.section	.note.nv.tkinfo,"",@"SHT_NOTE"
	.sectionflags	@"SHF_NOTE_NV_TKINFO"
	.tkinfo
        /*0018*/ 	.word	0x00000002
        /*0030*/ 	.string	""
        /*0030*/ 	.string	"ptxas"
        /*0030*/ 	.string	"Cuda compilation tools, release 13.0, V13.0.88"
        /*0030*/ 	.string	"Build cuda_13.0.r13.0/compiler.36424714_0"
        /*0030*/ 	.string	"-arch sm_100 -m 64 "



//--------------------- .note.nv.cuinfo           --------------------------
	.section	.note.nv.cuinfo,"",@"SHT_NOTE"
	.sectionflags	@"SHF_NOTE_NV_CUINFO"
        /*0018*/ 	.short	0x0002
        /*001a*/ 	.short	0x0064
        /*001c*/ 	.short	0x0082
	.zero		2


//--------------------- .nv.info                  --------------------------
	.section	.nv.info,"",@"SHT_CUDA_INFO"
	.align	4


	//----- nvinfo : EIATTR_REGCOUNT
	.align		4
        /*0000*/ 	.byte	0x04, 0x2f
        /*0002*/ 	.short	(.L_44 - .L_43)
	.align		4
.L_43:
        /*0004*/ 	.word	index@(_ZN3cub18CUB_300001_SM_10006detail11EmptyKernelIvEEvv)
        /*0008*/ 	.word	0x00000004


	//----- nvinfo : EIATTR_FRAME_SIZE
	.align		4
.L_44:
        /*000c*/ 	.byte	0x04, 0x11
        /*000e*/ 	.short	(.L_46 - .L_45)
	.align		4
.L_45:
        /*0010*/ 	.word	index@(_ZN3cub18CUB_300001_SM_10006detail11EmptyKernelIvEEvv)
        /*0014*/ 	.word	0x00000000


	//----- nvinfo : EIATTR_MIN_STACK_SIZE
	.align		4
.L_46:
        /*0018*/ 	.byte	0x04, 0x12
        /*001a*/ 	.short	(.L_48 - .L_47)
	.align		4
.L_47:
        /*001c*/ 	.word	index@(_ZN3cub18CUB_300001_SM_10006detail11EmptyKernelIvEEvv)
        /*0020*/ 	.word	0x00000000
.L_48:


//--------------------- .nv.compat                --------------------------
	.section	.nv.compat,"",@"SHT_CUDA_COMPAT_INFO"
	.align	4
        /*0000*/ 	.byte	0x02, 0x09, 0x00, 0x00, 0x02, 0x02, 0x01, 0x00, 0x02, 0x05, 0x05, 0x00, 0x03, 0x07, 0x01, 0x01
        /*0010*/ 	.byte	0x02, 0x03, 0x00, 0x00, 0x02, 0x06, 0x01, 0x00, 0x04, 0x0b, 0x08, 0x00, 0x09, 0x00, 0x00, 0x00
        /*0020*/ 	.byte	0x00, 0x00, 0x00, 0x00


//--------------------- .nv.info._ZN3cub18CUB_300001_SM_10006detail11EmptyKernelIvEEvv --------------------------
	.section	.nv.info._ZN3cub18CUB_300001_SM_10006detail11EmptyKernelIvEEvv,"",@"SHT_CUDA_INFO"
	.sectionflags	@""
	.align	4


	//----- nvinfo : EIATTR_CUDA_API_VERSION
	.align		4
        /*0000*/ 	.byte	0x04, 0x37
        /*0002*/ 	.short	(.L_50 - .L_49)
.L_49:
        /*0004*/ 	.word	0x00000082


	//----- nvinfo : EIATTR_SPARSE_MMA_MASK
	.align		4
.L_50:
        /*0008*/ 	.byte	0x03, 0x50
        /*000a*/ 	.short	0x0000


	//----- nvinfo : EIATTR_MAXREG_COUNT
	.align		4
        /*000c*/ 	.byte	0x03, 0x1b
        /*000e*/ 	.short	0x00ff


	//----- nvinfo : EIATTR_MERCURY_ISA_VERSION
	.align		4
        /*0010*/ 	.byte	0x03, 0x5f
        /*0012*/ 	.short	0x0101


	//----- nvinfo : EIATTR_VRC_CTA_INIT_COUNT
	.align		4
        /*0014*/ 	.byte	0x02, 0x4a
	.zero		1
	.zero		1


	//----- nvinfo : EIATTR_EXIT_INSTR_OFFSETS
	.align		4
        /*0018*/ 	.byte	0x04, 0x1c
        /*001a*/ 	.short	(.L_52 - .L_51)


	//   ....[0]....
.L_51:
        /*001c*/ 	.word	0x00000010


	//----- nvinfo : EIATTR_SW_WAR
	.align		4
.L_52:
        /*0020*/ 	.byte	0x04, 0x36
        /*0022*/ 	.short	(.L_54 - .L_53)
.L_53:
        /*0024*/ 	.word	0x00000008
.L_54:


//--------------------- .nv.callgraph             --------------------------
	.section	.nv.callgraph,"",@"SHT_CUDA_CALLGRAPH"
	.align	4
	.sectionentsize	8
	.align		4
        /*0000*/ 	.word	0x00000000
	.align		4
        /*0004*/ 	.word	0xffffffff
	.align		4
        /*0008*/ 	.word	0x00000000
	.align		4
        /*000c*/ 	.word	0xfffffffe
	.align		4
        /*0010*/ 	.word	0x00000000
	.align		4
        /*0014*/ 	.word	0xfffffffd
	.align		4
        /*0018*/ 	.word	0x00000000
	.align		4
        /*001c*/ 	.word	0xfffffffc


//--------------------- .nv.constant4             --------------------------
	.section	.nv.constant4,"a",@progbits
	.align	8
	.align		8
.nv.constant4:
        /*0000*/ 	.dword	_ZN40_INTERNAL_9e548e31_4_k_cu_a54de31f_473824cuda3std3__45__cpo5beginE
	.align		8
        /*0008*/ 	.dword	_ZN40_INTERNAL_9e548e31_4_k_cu_a54de31f_473824cuda3std3__45__cpo3endE
	.align		8
        /*0010*/ 	.dword	_ZN40_INTERNAL_9e548e31_4_k_cu_a54de31f_473824cuda3std3__45__cpo6cbeginE
	.align		8
        /*0018*/ 	.dword	_ZN40_INTERNAL_9e548e31_4_k_cu_a54de31f_473824cuda3std3__45__cpo4cendE
	.align		8
        /*0020*/ 	.dword	_ZN40_INTERNAL_9e548e31_4_k_cu_a54de31f_473824cuda3std3__45__cpo6rbeginE
	.align		8
        /*0028*/ 	.dword	_ZN40_INTERNAL_9e548e31_4_k_cu_a54de31f_473824cuda3std3__45__cpo4rendE
	.align		8
        /*0030*/ 	.dword	_ZN40_INTERNAL_9e548e31_4_k_cu_a54de31f_473824cuda3std3__45__cpo7crbeginE
	.align		8
        /*0038*/ 	.dword	_ZN40_INTERNAL_9e548e31_4_k_cu_a54de31f_473824cuda3std3__45__cpo5crendE
	.align		8
        /*0040*/ 	.dword	_ZN40_INTERNAL_9e548e31_4_k_cu_a54de31f_473824cuda3std3__442_GLOBAL__N__9e548e31_4_k_cu_a54de31f_473826ignoreE
	.align		8
        /*0048*/ 	.dword	_ZN40_INTERNAL_9e548e31_4_k_cu_a54de31f_473824cuda3std3__419piecewise_constructE
	.align		8
        /*0050*/ 	.dword	_ZN40_INTERNAL_9e548e31_4_k_cu_a54de31f_473824cuda3std3__48in_placeE
	.align		8
        /*0058*/ 	.dword	_ZN40_INTERNAL_9e548e31_4_k_cu_a54de31f_473824cuda3std3__420unreachable_sentinelE
	.align		8
        /*0060*/ 	.dword	_ZN40_INTERNAL_9e548e31_4_k_cu_a54de31f_473824cuda3std3__47nulloptE
	.align		8
        /*0068*/ 	.dword	_ZN40_INTERNAL_9e548e31_4_k_cu_a54de31f_473824cuda3std3__48unexpectE
	.align		8
        /*0070*/ 	.dword	_ZN40_INTERNAL_9e548e31_4_k_cu_a54de31f_473824cuda3std6ranges3__45__cpo4swapE
	.align		8
        /*0078*/ 	.dword	_ZN40_INTERNAL_9e548e31_4_k_cu_a54de31f_473824cuda3std6ranges3__45__cpo9iter_moveE
	.align		8
        /*0080*/ 	.dword	_ZN40_INTERNAL_9e548e31_4_k_cu_a54de31f_473824cuda3std6ranges3__45__cpo5beginE
	.align		8
        /*0088*/ 	.dword	_ZN40_INTERNAL_9e548e31_4_k_cu_a54de31f_473824cuda3std6ranges3__45__cpo3endE
	.align		8
        /*0090*/ 	.dword	_ZN40_INTERNAL_9e548e31_4_k_cu_a54de31f_473824cuda3std6ranges3__45__cpo6cbeginE
	.align		8
        /*0098*/ 	.dword	_ZN40_INTERNAL_9e548e31_4_k_cu_a54de31f_473824cuda3std6ranges3__45__cpo4cendE
	.align		8
        /*00a0*/ 	.dword	_ZN40_INTERNAL_9e548e31_4_k_cu_a54de31f_473824cuda3std6ranges3__45__cpo7advanceE
	.align		8
        /*00a8*/ 	.dword	_ZN40_INTERNAL_9e548e31_4_k_cu_a54de31f_473824cuda3std6ranges3__45__cpo9iter_swapE
	.align		8
        /*00b0*/ 	.dword	_ZN40_INTERNAL_9e548e31_4_k_cu_a54de31f_473824cuda3std6ranges3__45__cpo4nextE
	.align		8
        /*00b8*/ 	.dword	_ZN40_INTERNAL_9e548e31_4_k_cu_a54de31f_473824cuda3std6ranges3__45__cpo4prevE
	.align		8
        /*00c0*/ 	.dword	_ZN40_INTERNAL_9e548e31_4_k_cu_a54de31f_473824cuda3std6ranges3__45__cpo4dataE
	.align		8
        /*00c8*/ 	.dword	_ZN40_INTERNAL_9e548e31_4_k_cu_a54de31f_473824cuda3std6ranges3__45__cpo5cdataE
	.align		8
        /*00d0*/ 	.dword	_ZN40_INTERNAL_9e548e31_4_k_cu_a54de31f_473824cuda3std6ranges3__45__cpo4sizeE
	.align		8
        /*00d8*/ 	.dword	_ZN40_INTERNAL_9e548e31_4_k_cu_a54de31f_473824cuda3std6ranges3__45__cpo5ssizeE
	.align		8
        /*00e0*/ 	.dword	_ZN40_INTERNAL_9e548e31_4_k_cu_a54de31f_473824cuda3std6ranges3__45__cpo8distanceE
	.align		8
        /*00e8*/ 	.dword	_ZN40_INTERNAL_9e548e31_4_k_cu_a54de31f_473826thrust24THRUST_300001_SM_1000_NS8cuda_cub3parE
	.align		8
        /*00f0*/ 	.dword	_ZN40_INTERNAL_9e548e31_4_k_cu_a54de31f_473826thrust24THRUST_300001_SM_1000_NS8cuda_cub10par_nosyncE
	.align		8
        /*00f8*/ 	.dword	_ZN40_INTERNAL_9e548e31_4_k_cu_a54de31f_473826thrust24THRUST_300001_SM_1000_NS6system6detail10sequential3seqE
	.align		8
        /*0100*/ 	.dword	_ZN40_INTERNAL_9e548e31_4_k_cu_a54de31f_473826thrust24THRUST_300001_SM_1000_NS12placeholders2_1E
	.align		8
        /*0108*/ 	.dword	_ZN40_INTERNAL_9e548e31_4_k_cu_a54de31f_473826thrust24THRUST_300001_SM_1000_NS12placeholders2_2E
	.align		8
        /*0110*/ 	.dword	_ZN40_INTERNAL_9e548e31_4_k_cu_a54de31f_473826thrust24THRUST_300001_SM_1000_NS12placeholders2_3E
	.align		8
        /*0118*/ 	.dword	_ZN40_INTERNAL_9e548e31_4_k_cu_a54de31f_473826thrust24THRUST_300001_SM_1000_NS12placeholders2_4E
	.align		8
        /*0120*/ 	.dword	_ZN40_INTERNAL_9e548e31_4_k_cu_a54de31f_473826thrust24THRUST_300001_SM_1000_NS12placeholders2_5E
	.align		8
        /*0128*/ 	.dword	_ZN40_INTERNAL_9e548e31_4_k_cu_a54de31f_473826thrust24THRUST_300001_SM_1000_NS12placeholders2_6E
	.align		8
        /*0130*/ 	.dword	_ZN40_INTERNAL_9e548e31_4_k_cu_a54de31f_473826thrust24THRUST_300001_SM_1000_NS12placeholders2_7E
	.align		8
        /*0138*/ 	.dword	_ZN40_INTERNAL_9e548e31_4_k_cu_a54de31f_473826thrust24THRUST_300001_SM_1000_NS12placeholders2_8E
	.align		8
        /*0140*/ 	.dword	_ZN40_INTERNAL_9e548e31_4_k_cu_a54de31f_473826thrust24THRUST_300001_SM_1000_NS12placeholders2_9E
	.align		8
        /*0148*/ 	.dword	_ZN40_INTERNAL_9e548e31_4_k_cu_a54de31f_473826thrust24THRUST_300001_SM_1000_NS12placeholders3_10E
	.align		8
        /*0150*/ 	.dword	_ZN40_INTERNAL_9e548e31_4_k_cu_a54de31f_473826thrust24THRUST_300001_SM_1000_NS3seqE


//--------------------- .text._ZN3cub18CUB_300001_SM_10006detail11EmptyKernelIvEEvv --------------------------
	.section	.text._ZN3cub18CUB_300001_SM_10006detail11EmptyKernelIvEEvv,"ax",@progbits
	.align	128
        .global         _ZN3cub18CUB_300001_SM_10006detail11EmptyKernelIvEEvv
        .type           _ZN3cub18CUB_300001_SM_10006detail11EmptyKernelIvEEvv,@function
        .size           _ZN3cub18CUB_300001_SM_10006detail11EmptyKernelIvEEvv,(.L_x_1 - _ZN3cub18CUB_300001_SM_10006detail11EmptyKernelIvEEvv)
        .other          _ZN3cub18CUB_300001_SM_10006detail11EmptyKernelIvEEvv,@"STO_CUDA_ENTRY STV_DEFAULT"
_ZN3cub18CUB_300001_SM_10006detail11EmptyKernelIvEEvv:
.text._ZN3cub18CUB_300001_SM_10006detail11EmptyKernelIvEEvv:
[----:B------:R-:W-:Y:S01]  /*0000*/  LDC R1, c[0x0][0x37c] ;  /* 0x0000df00ff017b82 */ /* 0x000fe20000000800 */
[----:B------:R-:W-:Y:S05]  /*0010*/  EXIT ;  /* 0x000000000000794d */ /* 0x000fea0003800000 */
.L_x_0:
[----:B------:R-:W-:-:S00]  /*0020*/  BRA `(.L_x_0) ;  /* 0xfffffffc00fc7947 */ /* 0x000fc0000383ffff */
[----:B------:R-:W-:-:S00]  /*0030*/  NOP ;  /* 0x0000000000007918 */ /* 0x000fc00000000000 */
        /* <DEDUP_REMOVED lines=12> */
.L_x_1:


//--------------------- .nv.shared.reserved.0     --------------------------
	.section	.nv.shared.reserved.0,"aw",@nobits
	.weak		__nv_reservedSMEM_offset_0_alias
	.size		__nv_reservedSMEM_offset_0_alias, 0, 64
	.other		__nv_reservedSMEM_offset_0_alias,@"STO_CUDA_RESERVED_SHARED STV_DEFAULT"
__nv_reservedSMEM_offset_0_alias:
	.zero		0
	.zero		64


//--------------------- .nv.global                --------------------------
	.section	.nv.global,"aw",@nobits
.nv.global:
	.type		_ZN40_INTERNAL_9e548e31_4_k_cu_a54de31f_473826thrust24THRUST_300001_SM_1000_NS3seqE,@object
	.size		_ZN40_INTERNAL_9e548e31_4_k_cu_a54de31f_473826thrust24THRUST_300001_SM_1000_NS3seqE,(_ZN40_INTERNAL_9e548e31_4_k_cu_a54de31f_473824cuda3std3__48in_placeE - _ZN40_INTERNAL_9e548e31_4_k_cu_a54de31f_473826thrust24THRUST_300001_SM_1000_NS3seqE)
_ZN40_INTERNAL_9e548e31_4_k_cu_a54de31f_473826thrust24THRUST_300001_SM_1000_NS3seqE:
	.zero		1
	.type		_ZN40_INTERNAL_9e548e31_4_k_cu_a54de31f_473824cuda3std3__48in_placeE,@object
	.size		_ZN40_INTERNAL_9e548e31_4_k_cu_a54de31f_473824cuda3std3__48in_placeE,(_ZN40_INTERNAL_9e548e31_4_k_cu_a54de31f_473824cuda3std6ranges3__45__cpo4sizeE - _ZN40_INTERNAL_9e548e31_4_k_cu_a54de31f_473824cuda3std3__48in_placeE)
_ZN40_INTERNAL_9e548e31_4_k_cu_a54de31f_473824cuda3std3__48in_placeE:
	.zero		1
	.type		_ZN40_INTERNAL_9e548e31_4_k_cu_a54de31f_473824cuda3std6ranges3__45__cpo4sizeE,@object
	.size		_ZN40_INTERNAL_9e548e31_4_k_cu_a54de31f_473824cuda3std6ranges3__45__cpo4sizeE,(_ZN40_INTERNAL_9e548e31_4_k_cu_a54de31f_473826thrust24THRUST_300001_SM_1000_NS12placeholders2_3E - _ZN40_INTERNAL_9e548e31_4_k_cu_a54de31f_473824cuda3std6ranges3__45__cpo4sizeE)
_ZN40_INTERNAL_9e548e31_4_k_cu_a54de31f_473824cuda3std6ranges3__45__cpo4sizeE:
	.zero		1
	.type		_ZN40_INTERNAL_9e548e31_4_k_cu_a54de31f_473826thrust24THRUST_300001_SM_1000_NS12placeholders2_3E,@object
	.size		_ZN40_INTERNAL_9e548e31_4_k_cu_a54de31f_473826thrust24THRUST_300001_SM_1000_NS12placeholders2_3E,(_ZN40_INTERNAL_9e548e31_4_k_cu_a54de31f_473824cuda3std3__45__cpo6cbeginE - _ZN40_INTERNAL_9e548e31_4_k_cu_a54de31f_473826thrust24THRUST_300001_SM_1000_NS12placeholders2_3E)
_ZN40_INTERNAL_9e548e31_4_k_cu_a54de31f_473826thrust24THRUST_300001_SM_1000_NS12placeholders2_3E:
	.zero		1
	.type		_ZN40_INTERNAL_9e548e31_4_k_cu_a54de31f_473824cuda3std3__45__cpo6cbeginE,@object
	.size		_ZN40_INTERNAL_9e548e31_4_k_cu_a54de31f_473824cuda3std3__45__cpo6cbeginE,(_ZN40_INTERNAL_9e548e31_4_k_cu_a54de31f_473824cuda3std6ranges3__45__cpo6cbeginE - _ZN40_INTERNAL_9e548e31_4_k_cu_a54de31f_473824cuda3std3__45__cpo6cbeginE)
_ZN40_INTERNAL_9e548e31_4_k_cu_a54de31f_473824cuda3std3__45__cpo6cbeginE:
	.zero		1
	.type		_ZN40_INTERNAL_9e548e31_4_k_cu_a54de31f_473824cuda3std6ranges3__45__cpo6cbeginE,@object
	.size		_ZN40_INTERNAL_9e548e31_4_k_cu_a54de31f_473824cuda3std6ranges3__45__cpo6cbeginE,(_ZN40_INTERNAL_9e548e31_4_k_cu_a54de31f_473826thrust24THRUST_300001_SM_1000_NS12placeholders2_7E - _ZN40_INTERNAL_9e548e31_4_k_cu_a54de31f_473824cuda3std6ranges3__45__cpo6cbeginE)
_ZN40_INTERNAL_9e548e31_4_k_cu_a54de31f_473824cuda3std6ranges3__45__cpo6cbeginE:
	.zero		1
	.type		_ZN40_INTERNAL_9e548e31_4_k_cu_a54de31f_473826thrust24THRUST_300001_SM_1000_NS12placeholders2_7E,@object
	.size		_ZN40_INTERNAL_9e548e31_4_k_cu_a54de31f_473826thrust24THRUST_300001_SM_1000_NS12placeholders2_7E,(_ZN40_INTERNAL_9e548e31_4_k_cu_a54de31f_473824cuda3std3__45__cpo7crbeginE - _ZN40_INTERNAL_9e548e31_4_k_cu_a54de31f_473826thrust24THRUST_300001_SM_1000_NS12placeholders2_7E)
_ZN40_INTERNAL_9e548e31_4_k_cu_a54de31f_473826thrust24THRUST_300001_SM_1000_NS12placeholders2_7E:
	.zero		1
	.type		_ZN40_INTERNAL_9e548e31_4_k_cu_a54de31f_473824cuda3std3__45__cpo7crbeginE,@object
	.size		_ZN40_INTERNAL_9e548e31_4_k_cu_a54de31f_473824cuda3std3__45__cpo7crbeginE,(_ZN40_INTERNAL_9e548e31_4_k_cu_a54de31f_473824cuda3std6ranges3__45__cpo4nextE - _ZN40_INTERNAL_9e548e31_4_k_cu_a54de31f_473824cuda3std3__45__cpo7crbeginE)
_ZN40_INTERNAL_9e548e31_4_k_cu_a54de31f_473824cuda3std3__45__cpo7crbeginE:
	.zero		1
	.type		_ZN40_INTERNAL_9e548e31_4_k_cu_a54de31f_473824cuda3std6ranges3__45__cpo4nextE,@object
	.size		_ZN40_INTERNAL_9e548e31_4_k_cu_a54de31f_473824cuda3std6ranges3__45__cpo4nextE,(_ZN40_INTERNAL_9e548e31_4_k_cu_a54de31f_473824cuda3std6ranges3__45__cpo4swapE - _ZN40_INTERNAL_9e548e31_4_k_cu_a54de31f_473824cuda3std6ranges3__45__cpo4nextE)
_ZN40_INTERNAL_9e548e31_4_k_cu_a54de31f_473824cuda3std6ranges3__45__cpo4nextE:
	.zero		1
	.type		_ZN40_INTERNAL_9e548e31_4_k_cu_a54de31f_473824cuda3std6ranges3__45__cpo4swapE,@object
	.size		_ZN40_INTERNAL_9e548e31_4_k_cu_a54de31f_473824cuda3std6ranges3__45__cpo4swapE,(_ZN40_INTERNAL_9e548e31_4_k_cu_a54de31f_473826thrust24THRUST_300001_SM_1000_NS8cuda_cub10par_nosyncE - _ZN40_INTERNAL_9e548e31_4_k_cu_a54de31f_473824cuda3std6ranges3__45__cpo4swapE)
_ZN40_INTERNAL_9e548e31_4_k_cu_a54de31f_473824cuda3std6ranges3__45__cpo4swapE:
	.zero		1
	.type		_ZN40_INTERNAL_9e548e31_4_k_cu_a54de31f_473826thrust24THRUST_300001_SM_1000_NS8cuda_cub10par_nosyncE,@object
	.size		_ZN40_INTERNAL_9e548e31_4_k_cu_a54de31f_473826thrust24THRUST_300001_SM_1000_NS8cuda_cub10par_nosyncE,(_ZN40_INTERNAL_9e548e31_4_k_cu_a54de31f_473826thrust24THRUST_300001_SM_1000_NS12placeholders2_9E - _ZN40_INTERNAL_9e548e31_4_k_cu_a54de31f_473826thrust24THRUST_300001_SM_1000_NS8cuda_cub10par_nosyncE)
_ZN40_INTERNAL_9e548e31_4_k_cu_a54de31f_473826thrust24THRUST_300001_SM_1000_NS8cuda_cub10par_nosyncE:
	.zero		1
	.type		_ZN40_INTERNAL_9e548e31_4_k_cu_a54de31f_473826thrust24THRUST_300001_SM_1000_NS12placeholders2_9E,@object
	.size		_ZN40_INTERNAL_9e548e31_4_k_cu_a54de31f_473826thrust24THRUST_300001_SM_1000_NS12placeholders2_9E,(_ZN40_INTERNAL_9e548e31_4_k_cu_a54de31f_473824cuda3std3__442_GLOBAL__N__9e548e31_4_k_cu_a54de31f_473826ignoreE - _ZN40_INTERNAL_9e548e31_4_k_cu_a54de31f_473826thrust24THRUST_300001_SM_1000_NS12placeholders2_9E)
_ZN40_INTERNAL_9e548e31_4_k_cu_a54de31f_473826thrust24THRUST_300001_SM_1000_NS12placeholders2_9E:
	.zero		1
	.type		_ZN40_INTERNAL_9e548e31_4_k_cu_a54de31f_473824cuda3std3__442_GLOBAL__N__9e548e31_4_k_cu_a54de31f_473826ignoreE,@object
	.size		_ZN40_INTERNAL_9e548e31_4_k_cu_a54de31f_473824cuda3std3__442_GLOBAL__N__9e548e31_4_k_cu_a54de31f_473826ignoreE,(_ZN40_INTERNAL_9e548e31_4_k_cu_a54de31f_473824cuda3std6ranges3__45__cpo4dataE - _ZN40_INTERNAL_9e548e31_4_k_cu_a54de31f_473824cuda3std3__442_GLOBAL__N__9e548e31_4_k_cu_a54de31f_473826ignoreE)
_ZN40_INTERNAL_9e548e31_4_k_cu_a54de31f_473824cuda3std3__442_GLOBAL__N__9e548e31_4_k_cu_a54de31f_473826ignoreE:
	.zero		1
	.type		_ZN40_INTERNAL_9e548e31_4_k_cu_a54de31f_473824cuda3std6ranges3__45__cpo4dataE,@object
	.size		_ZN40_INTERNAL_9e548e31_4_k_cu_a54de31f_473824cuda3std6ranges3__45__cpo4dataE,(_ZN40_INTERNAL_9e548e31_4_k_cu_a54de31f_473826thrust24THRUST_300001_SM_1000_NS12placeholders2_1E - _ZN40_INTERNAL_9e548e31_4_k_cu_a54de31f_473824cuda3std6ranges3__45__cpo4dataE)
_ZN40_INTERNAL_9e548e31_4_k_cu_a54de31f_473824cuda3std6ranges3__45__cpo4dataE:
	.zero		1
	.type		_ZN40_INTERNAL_9e548e31_4_k_cu_a54de31f_473826thrust24THRUST_300001_SM_1000_NS12placeholders2_1E,@object
	.size		_ZN40_INTERNAL_9e548e31_4_k_cu_a54de31f_473826thrust24THRUST_300001_SM_1000_NS12placeholders2_1E,(_ZN40_INTERNAL_9e548e31_4_k_cu_a54de31f_473824cuda3std3__45__cpo5beginE - _ZN40_INTERNAL_9e548e31_4_k_cu_a54de31f_473826thrust24THRUST_300001_SM_1000_NS12placeholders2_1E)
_ZN40_INTERNAL_9e548e31_4_k_cu_a54de31f_473826thrust24THRUST_300001_SM_1000_NS12placeholders2_1E:
	.zero		1
	.type		_ZN40_INTERNAL_9e548e31_4_k_cu_a54de31f_473824cuda3std3__45__cpo5beginE,@object
	.size		_ZN40_INTERNAL_9e548e31_4_k_cu_a54de31f_473824cuda3std3__45__cpo5beginE,(_ZN40_INTERNAL_9e548e31_4_k_cu_a54de31f_473824cuda3std6ranges3__45__cpo5beginE - _ZN40_INTERNAL_9e548e31_4_k_cu_a54de31f_473824cuda3std3__45__cpo5beginE)
_ZN40_INTERNAL_9e548e31_4_k_cu_a54de31f_473824cuda3std3__45__cpo5beginE:
	.zero		1
	.type		_ZN40_INTERNAL_9e548e31_4_k_cu_a54de31f_473824cuda3std6ranges3__45__cpo5beginE,@object
	.size		_ZN40_INTERNAL_9e548e31_4_k_cu_a54de31f_473824cuda3std6ranges3__45__cpo5beginE,(_ZN40_INTERNAL_9e548e31_4_k_cu_a54de31f_473826thrust24THRUST_300001_SM_1000_NS12placeholders2_5E - _ZN40_INTERNAL_9e548e31_4_k_cu_a54de31f_473824cuda3std6ranges3__45__cpo5beginE)
_ZN40_INTERNAL_9e548e31_4_k_cu_a54de31f_473824cuda3std6ranges3__45__cpo5beginE:
	.zero		1
	.type		_ZN40_INTERNAL_9e548e31_4_k_cu_a54de31f_473826thrust24THRUST_300001_SM_1000_NS12placeholders2_5E,@object
	.size		_ZN40_INTERNAL_9e548e31_4_k_cu_a54de31f_473826thrust24THRUST_300001_SM_1000_NS12placeholders2_5E,(_ZN40_INTERNAL_9e548e31_4_k_cu_a54de31f_473824cuda3std3__45__cpo6rbeginE - _ZN40_INTERNAL_9e548e31_4_k_cu_a54de31f_473826thrust24THRUST_300001_SM_1000_NS12placeholders2_5E)
_ZN40_INTERNAL_9e548e31_4_k_cu_a54de31f_473826thrust24THRUST_300001_SM_1000_NS12placeholders2_5E:
	.zero		1
	.type		_ZN40_INTERNAL_9e548e31_4_k_cu_a54de31f_473824cuda3std3__45__cpo6rbeginE,@object
	.size		_ZN40_INTERNAL_9e548e31_4_k_cu_a54de31f_473824cuda3std3__45__cpo6rbeginE,(_ZN40_INTERNAL_9e548e31_4_k_cu_a54de31f_473824cuda3std6ranges3__45__cpo7advanceE - _ZN40_INTERNAL_9e548e31_4_k_cu_a54de31f_473824cuda3std3__45__cpo6rbeginE)
_ZN40_INTERNAL_9e548e31_4_k_cu_a54de31f_473824cuda3std3__45__cpo6rbeginE:
	.zero		1
	.type		_ZN40_INTERNAL_9e548e31_4_k_cu_a54de31f_473824cuda3std6ranges3__45__cpo7advanceE,@object
	.size		_ZN40_INTERNAL_9e548e31_4_k_cu_a54de31f_473824cuda3std6ranges3__45__cpo7advanceE,(_ZN40_INTERNAL_9e548e31_4_k_cu_a54de31f_473824cuda3std3__47nulloptE - _ZN40_INTERNAL_9e548e31_4_k_cu_a54de31f_473824cuda3std6ranges3__45__cpo7advanceE)
_ZN40_INTERNAL_9e548e31_4_k_cu_a54de31f_473824cuda3std6ranges3__45__cpo7advanceE:
	.zero		1
	.type		_ZN40_INTERNAL_9e548e31_4_k_cu_a54de31f_473824cuda3std3__47nulloptE,@object
	.size		_ZN40_INTERNAL_9e548e31_4_k_cu_a54de31f_473824cuda3std3__47nulloptE,(_ZN40_INTERNAL_9e548e31_4_k_cu_a54de31f_473824cuda3std6ranges3__45__cpo8distanceE - _ZN40_INTERNAL_9e548e31_4_k_cu_a54de31f_473824cuda3std3__47nulloptE)
_ZN40_INTERNAL_9e548e31_4_k_cu_a54de31f_473824cuda3std3__47nulloptE:
	.zero		1
	.type		_ZN40_INTERNAL_9e548e31_4_k_cu_a54de31f_473824cuda3std6ranges3__45__cpo8distanceE,@object
	.size		_ZN40_INTERNAL_9e548e31_4_k_cu_a54de31f_473824cuda3std6ranges3__45__cpo8distanceE,(_ZN40_INTERNAL_9e548e31_4_k_cu_a54de31f_473826thrust24THRUST_300001_SM_1000_NS12placeholders3_10E - _ZN40_INTERNAL_9e548e31_4_k_cu_a54de31f_473824cuda3std6ranges3__45__cpo8distanceE)
_ZN40_INTERNAL_9e548e31_4_k_cu_a54de31f_473824cuda3std6ranges3__45__cpo8distanceE:
	.zero		1
	.type		_ZN40_INTERNAL_9e548e31_4_k_cu_a54de31f_473826thrust24THRUST_300001_SM_1000_NS12placeholders3_10E,@object
	.size		_ZN40_INTERNAL_9e548e31_4_k_cu_a54de31f_473826thrust24THRUST_300001_SM_1000_NS12placeholders3_10E,(_ZN40_INTERNAL_9e548e31_4_k_cu_a54de31f_473824cuda3std3__419piecewise_constructE - _ZN40_INTERNAL_9e548e31_4_k_cu_a54de31f_473826thrust24THRUST_300001_SM_1000_NS12placeholders3_10E)
_ZN40_INTERNAL_9e548e31_4_k_cu_a54de31f_473826thrust24THRUST_300001_SM_1000_NS12placeholders3_10E:
	.zero		1
	.type		_ZN40_INTERNAL_9e548e31_4_k_cu_a54de31f_473824cuda3std3__419piecewise_constructE,@object
	.size		_ZN40_INTERNAL_9e548e31_4_k_cu_a54de31f_473824cuda3std3__419piecewise_constructE,(_ZN40_INTERNAL_9e548e31_4_k_cu_a54de31f_473824cuda3std6ranges3__45__cpo5cdataE - _ZN40_INTERNAL_9e548e31_4_k_cu_a54de31f_473824cuda3std3__419piecewise_constructE)
_ZN40_INTERNAL_9e548e31_4_k_cu_a54de31f_473824cuda3std3__419piecewise_constructE:
	.zero		1
	.type		_ZN40_INTERNAL_9e548e31_4_k_cu_a54de31f_473824cuda3std6ranges3__45__cpo5cdataE,@object
	.size		_ZN40_INTERNAL_9e548e31_4_k_cu_a54de31f_473824cuda3std6ranges3__45__cpo5cdataE,(_ZN40_INTERNAL_9e548e31_4_k_cu_a54de31f_473826thrust24THRUST_300001_SM_1000_NS12placeholders2_2E - _ZN40_INTERNAL_9e548e31_4_k_cu_a54de31f_473824cuda3std6ranges3__45__cpo5cdataE)
_ZN40_INTERNAL_9e548e31_4_k_cu_a54de31f_473824cuda3std6ranges3__45__cpo5cdataE:
	.zero		1
	.type		_ZN40_INTERNAL_9e548e31_4_k_cu_a54de31f_473826thrust24THRUST_300001_SM_1000_NS12placeholders2_2E,@object
	.size		_ZN40_INTERNAL_9e548e31_4_k_cu_a54de31f_473826thrust24THRUST_300001_SM_1000_NS12placeholders2_2E,(_ZN40_INTERNAL_9e548e31_4_k_cu_a54de31f_473824cuda3std3__45__cpo3endE - _ZN40_INTERNAL_9e548e31_4_k_cu_a54de31f_473826thrust24THRUST_300001_SM_1000_NS12placeholders2_2E)
_ZN40_INTERNAL_9e548e31_4_k_cu_a54de31f_473826thrust24THRUST_300001_SM_1000_NS12placeholders2_2E:
	.zero		1
	.type		_ZN40_INTERNAL_9e548e31_4_k_cu_a54de31f_473824cuda3std3__45__cpo3endE,@object
	.size		_ZN40_INTERNAL_9e548e31_4_k_cu_a54de31f_473824cuda3std3__45__cpo3endE,(_ZN40_INTERNAL_9e548e31_4_k_cu_a54de31f_473824cuda3std6ranges3__45__cpo3endE - _ZN40_INTERNAL_9e548e31_4_k_cu_a54de31f_473824cuda3std3__45__cpo3endE)
_ZN40_INTERNAL_9e548e31_4_k_cu_a54de31f_473824cuda3std3__45__cpo3endE:
	.zero		1
	.type		_ZN40_INTERNAL_9e548e31_4_k_cu_a54de31f_473824cuda3std6ranges3__45__cpo3endE,@object
	.size		_ZN40_INTERNAL_9e548e31_4_k_cu_a54de31f_473824cuda3std6ranges3__45__cpo3endE,(_ZN40_INTERNAL_9e548e31_4_k_cu_a54de31f_473826thrust24THRUST_300001_SM_1000_NS12placeholders2_6E - _ZN40_INTERNAL_9e548e31_4_k_cu_a54de31f_473824cuda3std6ranges3__45__cpo3endE)
_ZN40_INTERNAL_9e548e31_4_k_cu_a54de31f_473824cuda3std6ranges3__45__cpo3endE:
	.zero		1
	.type		_ZN40_INTERNAL_9e548e31_4_k_cu_a54de31f_473826thrust24THRUST_300001_SM_1000_NS12placeholders2_6E,@object
	.size		_ZN40_INTERNAL_9e548e31_4_k_cu_a54de31f_473826thrust24THRUST_300001_SM_1000_NS12placeholders2_6E,(_ZN40_INTERNAL_9e548e31_4_k_cu_a54de31f_473824cuda3std3__45__cpo4rendE - _ZN40_INTERNAL_9e548e31_4_k_cu_a54de31f_473826thrust24THRUST_300001_SM_1000_NS12placeholders2_6E)
_ZN40_INTERNAL_9e548e31_4_k_cu_a54de31f_473826thrust24THRUST_300001_SM_1000_NS12placeholders2_6E:
	.zero		1
	.type		_ZN40_INTERNAL_9e548e31_4_k_cu_a54de31f_473824cuda3std3__45__cpo4rendE,@object
	.size		_ZN40_INTERNAL_9e548e31_4_k_cu_a54de31f_473824cuda3std3__45__cpo4rendE,(_ZN40_INTERNAL_9e548e31_4_k_cu_a54de31f_473824cuda3std6ranges3__45__cpo9iter_swapE - _ZN40_INTERNAL_9e548e31_4_k_cu_a54de31f_473824cuda3std3__45__cpo4rendE)
_ZN40_INTERNAL_9e548e31_4_k_cu_a54de31f_473824cuda3std3__45__cpo4rendE:
	.zero		1
	.type		_ZN40_INTERNAL_9e548e31_4_k_cu_a54de31f_473824cuda3std6ranges3__45__cpo9iter_swapE,@object
	.size		_ZN40_INTERNAL_9e548e31_4_k_cu_a54de31f_473824cuda3std6ranges3__45__cpo9iter_swapE,(_ZN40_INTERNAL_9e548e31_4_k_cu_a54de31f_473824cuda3std3__48unexpectE - _ZN40_INTERNAL_9e548e31_4_k_cu_a54de31f_473824cuda3std6ranges3__45__cpo9iter_swapE)
_ZN40_INTERNAL_9e548e31_4_k_cu_a54de31f_473824cuda3std6ranges3__45__cpo9iter_swapE:
	.zero		1
	.type		_ZN40_INTERNAL_9e548e31_4_k_cu_a54de31f_473824cuda3std3__48unexpectE,@object
	.size		_ZN40_INTERNAL_9e548e31_4_k_cu_a54de31f_473824cuda3std3__48unexpectE,(_ZN40_INTERNAL_9e548e31_4_k_cu_a54de31f_473826thrust24THRUST_300001_SM_1000_NS8cuda_cub3parE - _ZN40_INTERNAL_9e548e31_4_k_cu_a54de31f_473824cuda3std3__48unexpectE)
_ZN40_INTERNAL_9e548e31_4_k_cu_a54de31f_473824cuda3std3__48unexpectE:
	.zero		1
	.type		_ZN40_INTERNAL_9e548e31_4_k_cu_a54de31f_473826thrust24THRUST_300001_SM_1000_NS8cuda_cub3parE,@object
	.size		_ZN40_INTERNAL_9e548e31_4_k_cu_a54de31f_473826thrust24THRUST_300001_SM_1000_NS8cuda_cub3parE,(_ZN40_INTERNAL_9e548e31_4_k_cu_a54de31f_473826thrust24THRUST_300001_SM_1000_NS12placeholders2_4E - _ZN40_INTERNAL_9e548e31_4_k_cu_a54de31f_473826thrust24THRUST_300001_SM_1000_NS8cuda_cub3parE)
_ZN40_INTERNAL_9e548e31_4_k_cu_a54de31f_473826thrust24THRUST_300001_SM_1000_NS8cuda_cub3parE:
	.zero		1
	.type		_ZN40_INTERNAL_9e548e31_4_k_cu_a54de31f_473826thrust24THRUST_300001_SM_1000_NS12placeholders2_4E,@object
	.size		_ZN40_INTERNAL_9e548e31_4_k_cu_a54de31f_473826thrust24THRUST_300001_SM_1000_NS12placeholders2_4E,(_ZN40_INTERNAL_9e548e31_4_k_cu_a54de31f_473824cuda3std3__45__cpo4cendE - _ZN40_INTERNAL_9e548e31_4_k_cu_a54de31f_473826thrust24THRUST_300001_SM_1000_NS12placeholders2_4E)
_ZN40_INTERNAL_9e548e31_4_k_cu_a54de31f_473826thrust24THRUST_300001_SM_1000_NS12placeholders2_4E:
	.zero		1
	.type		_ZN40_INTERNAL_9e548e31_4_k_cu_a54de31f_473824cuda3std3__45__cpo4cendE,@object
	.size		_ZN40_INTERNAL_9e548e31_4_k_cu_a54de31f_473824cuda3std3__45__cpo4cendE,(_ZN40_INTERNAL_9e548e31_4_k_cu_a54de31f_473824cuda3std6ranges3__45__cpo4cendE - _ZN40_INTERNAL_9e548e31_4_k_cu_a54de31f_473824cuda3std3__45__cpo4cendE)
_ZN40_INTERNAL_9e548e31_4_k_cu_a54de31f_473824cuda3std3__45__cpo4cendE:
	.zero		1
	.type		_ZN40_INTERNAL_9e548e31_4_k_cu_a54de31f_473824cuda3std6ranges3__45__cpo4cendE,@object
	.size		_ZN40_INTERNAL_9e548e31_4_k_cu_a54de31f_473824cuda3std6ranges3__45__cpo4cendE,(_ZN40_INTERNAL_9e548e31_4_k_cu_a54de31f_473824cuda3std3__420unreachable_sentinelE - _ZN40_INTERNAL_9e548e31_4_k_cu_a54de31f_473824cuda3std6ranges3__45__cpo4cendE)
_ZN40_INTERNAL_9e548e31_4_k_cu_a54de31f_473824cuda3std6ranges3__45__cpo4cendE:
	.zero		1
	.type		_ZN40_INTERNAL_9e548e31_4_k_cu_a54de31f_473824cuda3std3__420unreachable_sentinelE,@object
	.size		_ZN40_INTERNAL_9e548e31_4_k_cu_a54de31f_473824cuda3std3__420unreachable_sentinelE,(_ZN40_INTERNAL_9e548e31_4_k_cu_a54de31f_473824cuda3std6ranges3__45__cpo5ssizeE - _ZN40_INTERNAL_9e548e31_4_k_cu_a54de31f_473824cuda3std3__420unreachable_sentinelE)
_ZN40_INTERNAL_9e548e31_4_k_cu_a54de31f_473824cuda3std3__420unreachable_sentinelE:
	.zero		1
	.type		_ZN40_INTERNAL_9e548e31_4_k_cu_a54de31f_473824cuda3std6ranges3__45__cpo5ssizeE,@object
	.size		_ZN40_INTERNAL_9e548e31_4_k_cu_a54de31f_473824cuda3std6ranges3__45__cpo5ssizeE,(_ZN40_INTERNAL_9e548e31_4_k_cu_a54de31f_473826thrust24THRUST_300001_SM_1000_NS12placeholders2_8E - _ZN40_INTERNAL_9e548e31_4_k_cu_a54de31f_473824cuda3std6ranges3__45__cpo5ssizeE)
_ZN40_INTERNAL_9e548e31_4_k_cu_a54de31f_473824cuda3std6ranges3__45__cpo5ssizeE:
	.zero		1
	.type		_ZN40_INTERNAL_9e548e31_4_k_cu_a54de31f_473826thrust24THRUST_300001_SM_1000_NS12placeholders2_8E,@object
	.size		_ZN40_INTERNAL_9e548e31_4_k_cu_a54de31f_473826thrust24THRUST_300001_SM_1000_NS12placeholders2_8E,(_ZN40_INTERNAL_9e548e31_4_k_cu_a54de31f_473824cuda3std3__45__cpo5crendE - _ZN40_INTERNAL_9e548e31_4_k_cu_a54de31f_473826thrust24THRUST_300001_SM_1000_NS12placeholders2_8E)
_ZN40_INTERNAL_9e548e31_4_k_cu_a54de31f_473826thrust24THRUST_300001_SM_1000_NS12placeholders2_8E:
	.zero		1
	.type		_ZN40_INTERNAL_9e548e31_4_k_cu_a54de31f_473824cuda3std3__45__cpo5crendE,@object
	.size		_ZN40_INTERNAL_9e548e31_4_k_cu_a54de31f_473824cuda3std3__45__cpo5crendE,(_ZN40_INTERNAL_9e548e31_4_k_cu_a54de31f_473824cuda3std6ranges3__45__cpo4prevE - _ZN40_INTERNAL_9e548e31_4_k_cu_a54de31f_473824cuda3std3__45__cpo5crendE)
_ZN40_INTERNAL_9e548e31_4_k_cu_a54de31f_473824cuda3std3__45__cpo5crendE:
	.zero		1
	.type		_ZN40_INTERNAL_9e548e31_4_k_cu_a54de31f_473824cuda3std6ranges3__45__cpo4prevE,@object
	.size		_ZN40_INTERNAL_9e548e31_4_k_cu_a54de31f_473824cuda3std6ranges3__45__cpo4prevE,(_ZN40_INTERNAL_9e548e31_4_k_cu_a54de31f_473824cuda3std6ranges3__45__cpo9iter_moveE - _ZN40_INTERNAL_9e548e31_4_k_cu_a54de31f_473824cuda3std6ranges3__45__cpo4prevE)
_ZN40_INTERNAL_9e548e31_4_k_cu_a54de31f_473824cuda3std6ranges3__45__cpo4prevE:
	.zero		1
	.type		_ZN40_INTERNAL_9e548e31_4_k_cu_a54de31f_473824cuda3std6ranges3__45__cpo9iter_moveE,@object
	.size		_ZN40_INTERNAL_9e548e31_4_k_cu_a54de31f_473824cuda3std6ranges3__45__cpo9iter_moveE,(_ZN40_INTERNAL_9e548e31_4_k_cu_a54de31f_473826thrust24THRUST_300001_SM_1000_NS6system6detail10sequential3seqE - _ZN40_INTERNAL_9e548e31_4_k_cu_a54de31f_473824cuda3std6ranges3__45__cpo9iter_moveE)
_ZN40_INTERNAL_9e548e31_4_k_cu_a54de31f_473824cuda3std6ranges3__45__cpo9iter_moveE:
	.zero		1
	.type		_ZN40_INTERNAL_9e548e31_4_k_cu_a54de31f_473826thrust24THRUST_300001_SM_1000_NS6system6detail10sequential3seqE,@object
	.size		_ZN40_INTERNAL_9e548e31_4_k_cu_a54de31f_473826thrust24THRUST_300001_SM_1000_NS6system6detail10sequential3seqE,(.L_31 - _ZN40_INTERNAL_9e548e31_4_k_cu_a54de31f_473826thrust24THRUST_300001_SM_1000_NS6system6detail10sequential3seqE)
_ZN40_INTERNAL_9e548e31_4_k_cu_a54de31f_473826thrust24THRUST_300001_SM_1000_NS6system6detail10sequential3seqE:
	.zero		1
.L_31:


//--------------------- .nv.constant0._ZN3cub18CUB_300001_SM_10006detail11EmptyKernelIvEEvv --------------------------
	.section	.nv.constant0._ZN3cub18CUB_300001_SM_10006detail11EmptyKernelIvEEvv,"a",@progbits
	.sectionflags	@""
	.align	4
.nv.constant0._ZN3cub18CUB_300001_SM_10006detail11EmptyKernelIvEEvv:
	.zero		896


//--------------------- SYMBOLS --------------------------

	.type		.nv.reservedSmem.offset0,@object
	.size		.nv.reservedSmem.offset0,0x4
